	.headerflags	@"EF_CUDA_TEXMODE_UNIFIED EF_CUDA_64BIT_ADDRESS EF_CUDA_ACCELERATORS EF_CUDA_SM90 EF_CUDA_VIRTUAL_SM(EF_CUDA_SM90)"
	.elftype	@"ET_EXEC"


//--------------------- .nv.info                  --------------------------
	.section	.nv.info,"",@"SHT_CUDA_INFO"
	.align	4


	//----- nvinfo : EIATTR_REGCOUNT
	.align		4
        /*0000*/ 	.byte	0x04, 0x2f
        /*0002*/ 	.short	(.L_1 - .L_0)
	.align		4
.L_0:
        /*0004*/ 	.word	index@(triton_poi_fused_cat_11)
        /*0008*/ 	.word	0x00000020


	//----- nvinfo : EIATTR_MIN_STACK_SIZE
	.align		4
.L_1:
        /*000c*/ 	.byte	0x04, 0x12
        /*000e*/ 	.short	(.L_3 - .L_2)
	.align		4
.L_2:
        /*0010*/ 	.word	index@(triton_poi_fused_cat_11)
        /*0014*/ 	.word	0x00000000


	//----- nvinfo : EIATTR_FRAME_SIZE
	.align		4
.L_3:
        /*0018*/ 	.byte	0x04, 0x11
        /*001a*/ 	.short	(.L_5 - .L_4)
	.align		4
.L_4:
        /*001c*/ 	.word	index@(triton_poi_fused_cat_11)
        /*0020*/ 	.word	0x00000000


	//----- nvinfo : EIATTR_MIN_STACK_SIZE
	.align		4
.L_5:
        /*0024*/ 	.byte	0x04, 0x12
        /*0026*/ 	.short	(.L_7 - .L_6)
	.align		4
.L_6:
        /*0028*/ 	.word	index@(triton_poi_fused_cat_11)
        /*002c*/ 	.word	0x00000000
.L_7:


//--------------------- .nv.info.triton_poi_fused_cat_11 --------------------------
	.section	.nv.info.triton_poi_fused_cat_11,"",@"SHT_CUDA_INFO"
	.sectionflags	@""
	.align	4


	//----- nvinfo : EIATTR_CUDA_API_VERSION
	.align		4
        /*0000*/ 	.byte	0x04, 0x37
        /*0002*/ 	.short	(.L_9 - .L_8)
.L_8:
        /*0004*/ 	.word	0x0000007c


	//----- nvinfo : EIATTR_KPARAM_INFO
	.align		4
.L_9:
        /*0008*/ 	.byte	0x04, 0x17
        /*000a*/ 	.short	(.L_11 - .L_10)
.L_10:
        /*000c*/ 	.word	0x00000000
        /*0010*/ 	.short	0x0004
        /*0012*/ 	.short	0x0020
        /*0014*/ 	.byte	0x00, 0xf0, 0x11, 0x00


	//----- nvinfo : EIATTR_KPARAM_INFO
	.align		4
.L_11:
        /*0018*/ 	.byte	0x04, 0x17
        /*001a*/ 	.short	(.L_13 - .L_12)
.L_12:
        /*001c*/ 	.word	0x00000000
        /*0020*/ 	.short	0x0003
        /*0022*/ 	.short	0x0018
        /*0024*/ 	.byte	0x00, 0xf4, 0x21, 0x00


	//----- nvinfo : EIATTR_KPARAM_INFO
	.align		4
.L_13:
        /*0028*/ 	.byte	0x04, 0x17
        /*002a*/ 	.short	(.L_15 - .L_14)
.L_14:
        /*002c*/ 	.word	0x00000000
        /*0030*/ 	.short	0x0002
        /*0032*/ 	.short	0x0010
        /*0034*/ 	.byte	0x00, 0xf4, 0x21, 0x00


	//----- nvinfo : EIATTR_KPARAM_INFO
	.align		4
.L_15:
        /*0038*/ 	.byte	0x04, 0x17
        /*003a*/ 	.short	(.L_17 - .L_16)
.L_16:
        /*003c*/ 	.word	0x00000000
        /*0040*/ 	.short	0x0001
        /*0042*/ 	.short	0x0008
        /*0044*/ 	.byte	0x00, 0xf4, 0x21, 0x00


	//----- nvinfo : EIATTR_KPARAM_INFO
	.align		4
.L_17:
        /*0048*/ 	.byte	0x04, 0x17
        /*004a*/ 	.short	(.L_19 - .L_18)
.L_18:
        /*004c*/ 	.word	0x00000000
        /*0050*/ 	.short	0x0000
        /*0052*/ 	.short	0x0000
        /*0054*/ 	.byte	0x00, 0xf4, 0x21, 0x00


	//----- nvinfo : EIATTR_SPARSE_MMA_MASK
	.align		4
.L_19:
        /*0058*/ 	.byte	0x03, 0x50
        /*005a*/ 	.short	0x0000


	//----- nvinfo : EIATTR_MAXREG_COUNT
	.align		4
        /*005c*/ 	.byte	0x03, 0x1b
        /*005e*/ 	.short	0x00ff


	//----- nvinfo : EIATTR_EXIT_INSTR_OFFSETS
	.align		4
        /*0060*/ 	.byte	0x04, 0x1c
        /*0062*/ 	.short	(.L_21 - .L_20)


	//   ....[0]....
.L_20:
        /*0064*/ 	.word	0x000007f0


	//----- nvinfo : EIATTR_REQNTID
	.align		4
.L_21:
        /*0068*/ 	.byte	0x04, 0x10
        /*006a*/ 	.short	(.L_23 - .L_22)
.L_22:
        /*006c*/ 	.word	0x00000080
        /*0070*/ 	.word	0x00000001
        /*0074*/ 	.word	0x00000001


	//----- nvinfo : EIATTR_CBANK_PARAM_SIZE
	.align		4
.L_23:
        /*0078*/ 	.byte	0x03, 0x19
        /*007a*/ 	.short	0x0024


	//----- nvinfo : EIATTR_PARAM_CBANK
	.align		4
        /*007c*/ 	.byte	0x04, 0x0a
        /*007e*/ 	.short	(.L_25 - .L_24)
	.align		4
.L_24:
        /*0080*/ 	.word	index@(.nv.constant0.triton_poi_fused_cat_11)
        /*0084*/ 	.short	0x0210
        /*0086*/ 	.short	0x0024


	//----- nvinfo : EIATTR_SW_WAR
	.align		4
.L_25:
        /*0088*/ 	.byte	0x04, 0x36
        /*008a*/ 	.short	(.L_27 - .L_26)
.L_26:
        /*008c*/ 	.word	0x00000008
.L_27:


//--------------------- .nv.callgraph             --------------------------
	.section	.nv.callgraph,"",@"SHT_CUDA_CALLGRAPH"
	.align	4
	.sectionentsize	8
	.align		4
        /*0000*/ 	.word	0x00000000
	.align		4
        /*0004*/ 	.word	0xffffffff
	.align		4
        /*0008*/ 	.word	0x00000000
	.align		4
        /*000c*/ 	.word	0xfffffffe
	.align		4
        /*0010*/ 	.word	0x00000000
	.align		4
        /*0014*/ 	.word	0xfffffffd
	.align		4
        /*0018*/ 	.word	0x00000000
	.align		4
        /*001c*/ 	.word	0xfffffffc


//--------------------- .text.triton_poi_fused_cat_11 --------------------------
	.section	.text.triton_poi_fused_cat_11,"ax",@progbits
	.align	128
        .global         triton_poi_fused_cat_11
        .type           triton_poi_fused_cat_11,@function
        .size           triton_poi_fused_cat_11,(.L_x_1 - triton_poi_fused_cat_11)
        .other          triton_poi_fused_cat_11,@"STO_CUDA_ENTRY STV_DEFAULT"
triton_poi_fused_cat_11:
.text.triton_poi_fused_cat_11:
[----:B------:R-:W-:Y:S01]  /*0000*/  LDC R1, c[0x0][0x28] ;  /* 0x00000a00ff017b82 */ /* 0x000fe20000000800 */
[----:B------:R-:W1:Y:S07]  /*0010*/  S2R R0, SR_TID.X ;  /* 0x0000000000007919 */ /* 0x000e6e0000002100 */
[----:B------:R-:W2:Y:S01]  /*0020*/  LDC.64 R12, c[0x0][0x210] ;  /* 0x00008400ff0c7b82 */ /* 0x000ea20000000a00 */
[----:B------:R-:W-:Y:S01]  /*0030*/  IMAD.MOV.U32 R16, RZ, RZ, RZ ;  /* 0x000000ffff107224 */ /* 0x000fe200078e00ff */
[----:B------:R-:W-:Y:S01]  /*0040*/  CS2R R4, SRZ ;  /* 0x0000000000047805 */ /* 0x000fe2000001ff00 */
[----:B------:R-:W3:Y:S01]  /*0050*/  S2R R2, SR_CTAID.X ;  /* 0x0000000000027919 */ /* 0x000ee20000002500 */
[----:B------:R-:W-:Y:S01]  /*0060*/  CS2R R6, SRZ ;  /* 0x0000000000067805 */ /* 0x000fe2000001ff00 */
[----:B------:R-:W-:-:S03]  /*0070*/  ULDC.64 UR4, c[0x0][0x208] ;  /* 0x0000820000047ab9 */ /* 0x000fc60000000a00 */
[----:B------:R-:W4:Y:S01]  /*0080*/  LDC.64 R14, c[0x0][0x218] ;  /* 0x00008600ff0e7b82 */ /* 0x000f220000000a00 */
[----:B------:R-:W-:Y:S01]  /*0090*/  CS2R R24, SRZ ;  /* 0x0000000000187805 */ /* 0x000fe2000001ff00 */
[----:B------:R-:W-:Y:S01]  /*00a0*/  IMAD.MOV.U32 R28, RZ, RZ, RZ ;  /* 0x000000ffff1c7224 */ /* 0x000fe200078e00ff */
[----:B------:R-:W-:Y:S01]  /*00b0*/  ULDC.64 UR6, c[0x0][0x220] ;  /* 0x0000880000067ab9 */ /* 0x000fe20000000a00 */
[----:B-1----:R-:W-:Y:S01]  /*00c0*/  IMAD.SHL.U32 R0, R0, 0x4, RZ ;  /* 0x0000000400007824 */ /* 0x002fe200078e00ff */
[----:B---3--:R-:W-:-:S04]  /*00d0*/  SHF.R.S32.HI R3, RZ, 0x15, R2 ;  /* 0x00000015ff037819 */ /* 0x008fc80000011402 */
[----:B------:R-:W-:Y:S02]  /*00e0*/  LOP3.LUT R21, R0, 0x1fc, RZ, 0xc0, !PT ;  /* 0x000001fc00157812 */ /* 0x000fe400078ec0ff */
[----:B------:R-:W-:-:S03]  /*00f0*/  SGXT R0, R3, 0x1 ;  /* 0x000000010300781a */ /* 0x000fc60000000200 */
[----:B------:R-:W-:-:S05]  /*0100*/  IMAD R21, R2, 0x400, R21 ;  /* 0x0000040002157824 */ /* 0x000fca00078e0215 */
[CC--:B------:R-:W-:Y:S02]  /*0110*/  LEA.HI R18, R0.reuse, R21.reuse, RZ, 0xa ;  /* 0x0000001500127211 */ /* 0x0c0fe400078f50ff */
[----:B------:R-:W-:Y:S02]  /*0120*/  LEA.HI R3, R0, R21, RZ, 0x12 ;  /* 0x0000001500037211 */ /* 0x000fe400078f90ff */
[----:B------:R-:W-:Y:S02]  /*0130*/  SHF.R.S32.HI R19, RZ, 0xa, R18 ;  /* 0x0000000aff137819 */ /* 0x000fe40000011412 */
[----:B------:R-:W-:Y:S02]  /*0140*/  SHF.R.S32.HI R22, RZ, 0x12, R3 ;  /* 0x00000012ff167819 */ /* 0x000fe40000011403 */
[----:B------:R-:W-:Y:S02]  /*0150*/  LEA.HI R2, R19, R19, RZ, 0x8 ;  /* 0x0000001313027211 */ /* 0x000fe400078f40ff */
[----:B------:R-:W-:Y:S01]  /*0160*/  LOP3.LUT R3, R3, 0xfffc0000, RZ, 0xc0, !PT ;  /* 0xfffc000003037812 */ /* 0x000fe200078ec0ff */
[----:B------:R-:W-:Y:S01]  /*0170*/  IMAD.SHL.U32 R22, R22, 0x20000, RZ ;  /* 0x0002000016167824 */ /* 0x000fe200078e00ff */
[----:B------:R-:W-:-:S04]  /*0180*/  LOP3.LUT R2, R2, 0xffffff00, RZ, 0xc0, !PT ;  /* 0xffffff0002027812 */ /* 0x000fc800078ec0ff */
[----:B------:R-:W-:Y:S01]  /*0190*/  IADD3 R3, R22, R21, -R3 ;  /* 0x0000001516037210 */ /* 0x000fe20007ffe803 */
[----:B------:R-:W-:-:S04]  /*01a0*/  IMAD.IADD R19, R19, 0x1, -R2 ;  /* 0x0000000113137824 */ /* 0x000fc800078e0a02 */
[----:B--2---:R-:W-:Y:S01]  /*01b0*/  IMAD.WIDE R2, R3, 0x4, R12 ;  /* 0x0000000403027825 */ /* 0x004fe200078e020c */
[----:B------:R-:W-:-:S03]  /*01c0*/  ISETP.GE.AND P2, PT, R19, 0x80, PT ;  /* 0x000000801300780c */ /* 0x000fc60003f46270 */
[----:B----4-:R-:W-:-:S10]  /*01d0*/  IMAD.WIDE R10, R19, 0x4, R14 ;  /* 0x00000004130a7825 */ /* 0x010fd400078e020e */
[----:B------:R1:W2:Y:S04]  /*01e0*/  @!P2 LDG.E.128 R4, desc[UR4][R2.64] ;  /* 0x000000040204a981 */ /* 0x0002a8000c1e1d00 */
[----:B------:R-:W3:Y:S01]  /*01f0*/  @!P2 LDG.E.EL R16, desc[UR4][R10.64] ;  /* 0x000000040a10a981 */ /* 0x000ee2000c2e1900 */
[----:B------:R-:W-:Y:S01]  /*0200*/  VIADD R23, R21, 0x200 ;  /* 0x0000020015177836 */ /* 0x000fe20000000000 */
[----:B------:R-:W-:Y:S01]  /*0210*/  LOP3.LUT R18, R18, 0xfffffc00, RZ, 0xc0, !PT ;  /* 0xfffffc0012127812 */ /* 0x000fe200078ec0ff */
[----:B------:R-:W-:Y:S01]  /*0220*/  IMAD.MOV.U32 R20, RZ, RZ, RZ ;  /* 0x000000ffff147224 */ /* 0x000fe200078e00ff */
[----:B------:R-:W4:Y:S02]  /*0230*/  @!P2 LDG.E.EL R24, desc[UR4][R10.64] ;  /* 0x000000040a18a981 */ /* 0x000f24000c2e1900 */
[----:B------:R-:W-:-:S02]  /*0240*/  LEA.HI R26, R0, R23, RZ, 0xa ;  /* 0x00000017001a7211 */ /* 0x000fc400078f50ff */
[----:B------:R-:W-:Y:S01]  /*0250*/  LEA.HI R8, R0, R23, RZ, 0x12 ;  /* 0x0000001700087211 */ /* 0x000fe200078f90ff */
[----:B------:R-:W5:Y:S01]  /*0260*/  @!P2 LDG.E.EL R25, desc[UR4][R10.64] ;  /* 0x000000040a19a981 */ /* 0x000f62000c2e1900 */
[----:B------:R-:W-:Y:S02]  /*0270*/  SHF.R.S32.HI R17, RZ, 0xa, R26 ;  /* 0x0000000aff117819 */ /* 0x000fe4000001141a */
[----:B------:R-:W-:Y:S01]  /*0280*/  SHF.R.S32.HI R27, RZ, 0x12, R8 ;  /* 0x00000012ff1b7819 */ /* 0x000fe20000011408 */
[----:B------:R1:W4:Y:S01]  /*0290*/  @!P2 LDG.E.EL R28, desc[UR4][R10.64] ;  /* 0x000000040a1ca981 */ /* 0x000322000c2e1900 */
[----:B------:R-:W-:Y:S02]  /*02a0*/  LEA.HI R0, R17, R17, RZ, 0x8 ;  /* 0x0000001111007211 */ /* 0x000fe400078f40ff */
[----:B------:R-:W-:Y:S01]  /*02b0*/  LOP3.LUT R8, R8, 0xfffc0000, RZ, 0xc0, !PT ;  /* 0xfffc000008087812 */ /* 0x000fe200078ec0ff */
[----:B------:R-:W-:Y:S01]  /*02c0*/  IMAD.SHL.U32 R27, R27, 0x20000, RZ ;  /* 0x000200001b1b7824 */ /* 0x000fe200078e00ff */
[----:B------:R-:W-:-:S02]  /*02d0*/  LOP3.LUT R0, R0, 0xffffff00, RZ, 0xc0, !PT ;  /* 0xffffff0000007812 */ /* 0x000fc400078ec0ff */
[----:B------:R-:W-:Y:S02]  /*02e0*/  LOP3.LUT R26, R26, 0xfffffc00, RZ, 0xc0, !PT ;  /* 0xfffffc001a1a7812 */ /* 0x000fe400078ec0ff */
[----:B-1----:R-:W-:Y:S01]  /*02f0*/  IADD3 R3, R27, R23, -R8 ;  /* 0x000000171b037210 */ /* 0x002fe20007ffe808 */
[----:B------:R-:W-:Y:S01]  /*0300*/  IMAD.IADD R17, R17, 0x1, -R0 ;  /* 0x0000000111117824 */ /* 0x000fe200078e0a00 */
[----:B------:R-:W-:Y:S01]  /*0310*/  CS2R R8, SRZ ;  /* 0x0000000000087805 */ /* 0x000fe2000001ff00 */
[----:B------:R-:W-:Y:S02]  /*0320*/  IMAD.IADD R26, R23, 0x1, -R26 ;  /* 0x00000001171a7824 */ /* 0x000fe400078e0a1a */
[----:B------:R-:W-:Y:S01]  /*0330*/  IMAD.WIDE R12, R3, 0x4, R12 ;  /* 0x00000004030c7825 */ /* 0x000fe200078e020c */
[C---:B------:R-:W-:Y:S02]  /*0340*/  ISETP.GE.AND P1, PT, R17.reuse, 0x80, PT ;  /* 0x000000801100780c */ /* 0x040fe40003f26270 */
[----:B------:R-:W-:Y:S01]  /*0350*/  CS2R R2, SRZ ;  /* 0x0000000000027805 */ /* 0x000fe2000001ff00 */
[----:B------:R-:W-:Y:S01]  /*0360*/  IMAD.MOV.U32 R0, RZ, RZ, RZ ;  /* 0x000000ffff007224 */ /* 0x000fe200078e00ff */
[----:B------:R-:W-:Y:S01]  /*0370*/  CS2R R10, SRZ ;  /* 0x00000000000a7805 */ /* 0x000fe2000001ff00 */
[----:B------:R-:W-:-:S04]  /*0380*/  IMAD.WIDE R14, R17, 0x4, R14 ;  /* 0x00000004110e7825 */ /* 0x000fc800078e020e */
[----:B------:R-:W-:Y:S02]  /*0390*/  IMAD.IADD R23, R21, 0x1, -R18 ;  /* 0x0000000115177824 */ /* 0x000fe400078e0a12 */
[----:B------:R-:W-:Y:S02]  /*03a0*/  IMAD.SHL.U32 R18, R19, 0x400, RZ ;  /* 0x0000040013127824 */ /* 0x000fe400078e00ff */
[----:B------:R-:W5:Y:S04]  /*03b0*/  @!P1 LDG.E.EL R20, desc[UR4][R14.64] ;  /* 0x000000040e149981 */ /* 0x000f68000c2e1900 */
[----:B------:R-:W5:Y:S04]  /*03c0*/  @!P1 LDG.E.EL R3, desc[UR4][R14.64] ;  /* 0x000000040e039981 */ /* 0x000f68000c2e1900 */
[----:B------:R-:W5:Y:S04]  /*03d0*/  @!P1 LDG.E.EL R0, desc[UR4][R14.64] ;  /* 0x000000040e009981 */ /* 0x000f68000c2e1900 */
[----:B------:R1:W5:Y:S04]  /*03e0*/  @!P1 LDG.E.EL R2, desc[UR4][R14.64] ;  /* 0x000000040e029981 */ /* 0x000368000c2e1900 */
[----:B------:R1:W5:Y:S02]  /*03f0*/  @!P1 LDG.E.128 R8, desc[UR4][R12.64] ;  /* 0x000000040c089981 */ /* 0x000364000c1e1d00 */
[----:B-1----:R-:W-:-:S02]  /*0400*/  SHF.R.S32.HI R15, RZ, 0x1f, R22 ;  /* 0x0000001fff0f7819 */ /* 0x002fc40000011416 */
[----:B------:R-:W-:Y:S02]  /*0410*/  IADD3 R22, P3, P4, R18, R23, R22 ;  /* 0x0000001712167210 */ /* 0x000fe40007c7e016 */
[----:B------:R-:W-:Y:S01]  /*0420*/  SHF.R.S32.HI R23, RZ, 0x1f, R23 ;  /* 0x0000001fff177819 */ /* 0x000fe20000011417 */
[----:B0-----:R-:W-:Y:S01]  /*0430*/  IMAD.SHL.U32 R12, R17, 0x400, RZ ;  /* 0x00000400110c7824 */ /* 0x001fe200078e00ff */
[----:B------:R-:W-:Y:S02]  /*0440*/  SHF.R.S32.HI R18, RZ, 0x1f, R18 ;  /* 0x0000001fff127819 */ /* 0x000fe40000011412 */
[----:B------:R-:W-:Y:S02]  /*0450*/  ISETP.GT.AND P0, PT, R19, 0x7f, PT ;  /* 0x0000007f1300780c */ /* 0x000fe40003f04270 */
[----:B------:R-:W-:Y:S02]  /*0460*/  IADD3.X R13, R18, R23, R15, P3, P4 ;  /* 0x00000017120d7210 */ /* 0x000fe40001fe840f */
[----:B------:R-:W-:-:S02]  /*0470*/  IADD3 R18, P4, P5, R12, R26, R27 ;  /* 0x0000001a0c127210 */ /* 0x000fc40007d9e01b */
[----:B------:R-:W-:Y:S02]  /*0480*/  SHF.R.S32.HI R15, RZ, 0x1f, R26 ;  /* 0x0000001fff0f7819 */ /* 0x000fe4000001141a */
[----:B------:R-:W-:Y:S02]  /*0490*/  SHF.R.S32.HI R14, RZ, 0x1f, R27 ;  /* 0x0000001fff0e7819 */ /* 0x000fe4000001141b */
[----:B------:R-:W-:Y:S02]  /*04a0*/  SHF.R.S32.HI R19, RZ, 0x1f, R12 ;  /* 0x0000001fff137819 */ /* 0x000fe4000001140c */
[----:B------:R-:W-:Y:S02]  /*04b0*/  LEA R26, P3, R22, UR6, 0x2 ;  /* 0x00000006161a7c11 */ /* 0x000fe4000f8610ff */
[----:B------:R-:W-:Y:S02]  /*04c0*/  IADD3.X R19, R19, R15, R14, P4, P5 ;  /* 0x0000000f13137210 */ /* 0x000fe400027ea40e */
[----:B------:R-:W-:-:S02]  /*04d0*/  CS2R R14, SRZ ;  /* 0x00000000000e7805 */ /* 0x000fc4000001ff00 */
[----:B------:R-:W-:Y:S02]  /*04e0*/  LEA.HI.X R27, R22, UR7, R13, 0x2, P3 ;  /* 0x00000007161b7c11 */ /* 0x000fe400098f140d */
[----:B------:R-:W-:Y:S02]  /*04f0*/  CS2R R12, SRZ ;  /* 0x00000000000c7805 */ /* 0x000fe4000001ff00 */
[----:B------:R-:W-:Y:S02]  /*0500*/  ISETP.GT.AND P3, PT, R17, 0x7f, PT ;  /* 0x0000007f1100780c */ /* 0x000fe40003f64270 */
[C---:B------:R-:W-:Y:S02]  /*0510*/  LEA R22, P4, R18.reuse, UR6, 0x2 ;  /* 0x0000000612167c11 */ /* 0x040fe4000f8810ff */
[----:B------:R0:W5:Y:S02]  /*0520*/  @P0 LDG.E.128 R12, desc[UR4][R26.64+-0x80000] ;  /* 0xf80000041a0c0981 */ /* 0x000164000c1e1d00 */
[----:B------:R-:W-:-:S02]  /*0530*/  LEA.HI.X R23, R18, UR7, R19, 0x2, P4 ;  /* 0x0000000712177c11 */ /* 0x000fc4000a0f1413 */
[----:B------:R-:W-:Y:S01]  /*0540*/  CS2R R18, SRZ ;  /* 0x0000000000127805 */ /* 0x000fe2000001ff00 */
[----:B0-----:R-:W0:Y:S01]  /*0550*/  LDC.64 R26, c[0x0][0x228] ;  /* 0x00008a00ff1a7b82 */ /* 0x001e220000000a00 */
[----:B--2---:R-:W-:Y:S02]  /*0560*/  SEL R4, R4, RZ, !P2 ;  /* 0x000000ff04047207 */ /* 0x004fe40005000000 */
[----:B---3--:R-:W-:-:S05]  /*0570*/  SEL R17, R16, RZ, !P2 ;  /* 0x000000ff10117207 */ /* 0x008fca0005000000 */
[----:B------:R-:W-:Y:S01]  /*0580*/  FADD R4, R4, R17 ;  /* 0x0000001104047221 */ /* 0x000fe20000000000 */
[----:B------:R-:W-:-:S06]  /*0590*/  CS2R R16, SRZ ;  /* 0x0000000000107805 */ /* 0x000fcc000001ff00 */
[----:B------:R1:W2:Y:S01]  /*05a0*/  @P3 LDG.E.128 R16, desc[UR4][R22.64+-0x80000] ;  /* 0xf800000416103981 */ /* 0x0002a2000c1e1d00 */
[----:B------:R-:W-:Y:S02]  /*05b0*/  SEL R29, R5, RZ, !P2 ;  /* 0x000000ff051d7207 */ /* 0x000fe40005000000 */
[----:B------:R-:W-:Y:S02]  /*05c0*/  SEL R6, R6, RZ, !P2 ;  /* 0x000000ff06067207 */ /* 0x000fe40005000000 */
[----:B------:R-:W-:Y:S02]  /*05d0*/  SEL R5, R7, RZ, !P2 ;  /* 0x000000ff07057207 */ /* 0x000fe40005000000 */
[----:B----4-:R-:W-:Y:S02]  /*05e0*/  SEL R24, R24, RZ, !P2 ;  /* 0x000000ff18187207 */ /* 0x010fe40005000000 */
[----:B-----5:R-:W-:Y:S02]  /*05f0*/  SEL R25, R25, RZ, !P2 ;  /* 0x000000ff19197207 */ /* 0x020fe40005000000 */
[----:B------:R-:W-:Y:S01]  /*0600*/  SEL R28, R28, RZ, !P2 ;  /* 0x000000ff1c1c7207 */ /* 0x000fe20005000000 */
[----:B------:R-:W-:-:S02]  /*0610*/  FADD R7, R29, R24 ;  /* 0x000000181d077221 */ /* 0x000fc40000000000 */
[----:B------:R-:W-:Y:S02]  /*0620*/  FADD R6, R6, R25 ;  /* 0x0000001906067221 */ /* 0x000fe40000000000 */
[----:B------:R-:W-:Y:S01]  /*0630*/  FADD R5, R5, R28 ;  /* 0x0000001c05057221 */ /* 0x000fe20000000000 */
[----:B0-----:R-:W-:Y:S01]  /*0640*/  IMAD.WIDE R26, R21, 0x4, R26 ;  /* 0x00000004151a7825 */ /* 0x001fe200078e021a */
[----:B------:R-:W-:Y:S02]  /*0650*/  SEL R2, R2, RZ, !P1 ;  /* 0x000000ff02027207 */ /* 0x000fe40004800000 */
[----:B------:R-:W-:Y:S02]  /*0660*/  SEL R8, R8, RZ, !P1 ;  /* 0x000000ff08087207 */ /* 0x000fe40004800000 */
[----:B------:R-:W-:Y:S02]  /*0670*/  SEL R9, R9, RZ, !P1 ;  /* 0x000000ff09097207 */ /* 0x000fe40004800000 */
[----:B------:R-:W-:-:S02]  /*0680*/  SEL R10, R10, RZ, !P1 ;  /* 0x000000ff0a0a7207 */ /* 0x000fc40004800000 */
[----:B------:R-:W-:-:S05]  /*0690*/  SEL R11, R11, RZ, !P1 ;  /* 0x000000ff0b0b7207 */ /* 0x000fca0004800000 */
[----:B------:R-:W-:Y:S01]  /*06a0*/  FADD R11, R11, R2 ;  /* 0x000000020b0b7221 */ /* 0x000fe20000000000 */
[----:B-1----:R-:W-:Y:S02]  /*06b0*/  SEL R23, R12, RZ, P0 ;  /* 0x000000ff0c177207 */ /* 0x002fe40000000000 */
[----:B------:R-:W-:Y:S02]  /*06c0*/  SEL R22, R13, RZ, P0 ;  /* 0x000000ff0d167207 */ /* 0x000fe40000000000 */
[----:B------:R-:W-:Y:S02]  /*06d0*/  SEL R12, R3, RZ, !P1 ;  /* 0x000000ff030c7207 */ /* 0x000fe40004800000 */
[----:B------:R-:W-:Y:S02]  /*06e0*/  SEL R13, R20, RZ, !P1 ;  /* 0x000000ff140d7207 */ /* 0x000fe40004800000 */
[----:B------:R-:W-:Y:S02]  /*06f0*/  SEL R3, R0, RZ, !P1 ;  /* 0x000000ff00037207 */ /* 0x000fe40004800000 */
[----:B------:R-:W-:-:S02]  /*0700*/  SEL R25, R14, RZ, P0 ;  /* 0x000000ff0e197207 */ /* 0x000fc40000000000 */
[----:B------:R-:W-:Y:S01]  /*0710*/  SEL R24, R15, RZ, P0 ;  /* 0x000000ff0f187207 */ /* 0x000fe20000000000 */
[----:B------:R-:W-:Y:S01]  /*0720*/  FADD R8, R8, R13 ;  /* 0x0000000d08087221 */ /* 0x000fe20000000000 */
[----:B------:R-:W-:Y:S01]  /*0730*/  FADD R9, R9, R12 ;  /* 0x0000000c09097221 */ /* 0x000fe20000000000 */
[----:B------:R-:W-:Y:S01]  /*0740*/  FADD R10, R10, R3 ;  /* 0x000000030a0a7221 */ /* 0x000fe20000000000 */
[----:B------:R-:W-:Y:S02]  /*0750*/  SEL R12, R4, R23, !P2 ;  /* 0x00000017040c7207 */ /* 0x000fe40005000000 */
[----:B------:R-:W-:Y:S02]  /*0760*/  SEL R13, R7, R22, !P2 ;  /* 0x00000016070d7207 */ /* 0x000fe40005000000 */
[----:B------:R-:W-:Y:S02]  /*0770*/  SEL R14, R6, R25, !P2 ;  /* 0x00000019060e7207 */ /* 0x000fe40005000000 */
[----:B------:R-:W-:-:S05]  /*0780*/  SEL R15, R5, R24, !P2 ;  /* 0x00000018050f7207 */ /* 0x000fca0005000000 */
[----:B------:R-:W-:Y:S01]  /*0790*/  STG.E.128 desc[UR4][R26.64], R12 ;  /* 0x0000000c1a007986 */ /* 0x000fe2000c101d04 */
[----:B--2---:R-:W-:Y:S02]  /*07a0*/  @P1 SEL R8, R16, RZ, P3 ;  /* 0x000000ff10081207 */ /* 0x004fe40001800000 */
[----:B------:R-:W-:Y:S02]  /*07b0*/  @P1 SEL R9, R17, RZ, P3 ;  /* 0x000000ff11091207 */ /* 0x000fe40001800000 */
[----:B------:R-:W-:Y:S02]  /*07c0*/  @P1 SEL R10, R18, RZ, P3 ;  /* 0x000000ff120a1207 */ /* 0x000fe40001800000 */
[----:B------:R-:W-:-:S05]  /*07d0*/  @P1 SEL R11, R19, RZ, P3 ;  /* 0x000000ff130b1207 */ /* 0x000fca0001800000 */
[----:B------:R-:W-:Y:S01]  /*07e0*/  STG.E.128 desc[UR4][R26.64+0x800], R8 ;  /* 0x000800081a007986 */ /* 0x000fe2000c101d04 */
[----:B------:R-:W-:Y:S05]  /*07f0*/  EXIT ;  /* 0x000000000000794d */ /* 0x000fea0003800000 */
.L_x_0:
[----:B------:R-:W-:-:S00]  /*0800*/  BRA `(.L_x_0) ;  /* 0xfffffffc00fc7947 */ /* 0x000fc0000383ffff */
[----:B------:R-:W-:-:S00]  /*0810*/  NOP ;  /* 0x0000000000007918 */ /* 0x000fc00000000000 */
        /* <DEDUP_REMOVED lines=14> */
.L_x_1:


//--------------------- .nv.constant0.triton_poi_fused_cat_11 --------------------------
	.section	.nv.constant0.triton_poi_fused_cat_11,"a",@progbits
	.sectionflags	@""
	.align	4
.nv.constant0.triton_poi_fused_cat_11:
	.zero		564
